//
// Generated by NVIDIA NVVM Compiler
//
// Compiler Build ID: CL-36424714
// Cuda compilation tools, release 13.0, V13.0.88
// Based on NVVM 20.0.0
//

.version 9.0
.target sm_100
.address_size 64

	// .globl	_Z5doSmtPi
.extern .func  (.param .b32 func_retval0) vprintf
(
	.param .b64 vprintf_param_0,
	.param .b64 vprintf_param_1
)
;
.global .align 1 .b8 $str[21] = {72, 101, 108, 108, 111, 32, 119, 111, 114, 108, 100, 32, 102, 114, 111, 109, 32, 37, 105, 10};

.visible .entry _Z5doSmtPi(
	.param .u64 .ptr .align 1 _Z5doSmtPi_param_0
)
{
	.local .align 8 .b8 	__local_depot0[8];
	.reg .b64 	%SP;
	.reg .b64 	%SPL;
	.reg .b32 	%r<13>;
	.reg .b64 	%rd<5>;

	mov.u64 	%SPL, __local_depot0;
	cvta.local.u64 	%SP, %SPL;
	add.u64 	%rd1, %SP, 0;
	add.u64 	%rd2, %SPL, 0;
	mov.u32 	%r1, %ctaid.z;
	mov.u32 	%r2, %nctaid.x;
	mov.u32 	%r3, %nctaid.y;
	mov.u32 	%r4, %ctaid.y;
	mov.u32 	%r5, %ctaid.x;
	mad.lo.s32 	%r6, %r3, %r1, %r4;
	mad.lo.s32 	%r7, %r6, %r2, %r5;
	mov.u32 	%r8, %ntid.x;
	mov.u32 	%r9, %tid.x;
	mad.lo.s32 	%r10, %r7, %r8, %r9;
	st.local.u32 	[%rd2], %r10;
	mov.u64 	%rd3, $str;
	cvta.global.u64 	%rd4, %rd3;
	{ // callseq 0, 0
	.param .b64 param0;
	st.param.b64 	[param0], %rd4;
	.param .b64 param1;
	st.param.b64 	[param1], %rd1;
	.param .b32 retval0;
	call.uni (retval0), 
	vprintf, 
	(
	param0, 
	param1
	);
	ld.param.b32 	%r11, [retval0];
	} // callseq 0
	ret;

}


// ===== COMPILED SASS (sm_100) =====

	.target	sm_100

	.elftype	@"ET_EXEC"


//--------------------- .note.nv.tkinfo           --------------------------
	.section	.note.nv.tkinfo,"",@"SHT_NOTE"
	.sectionflags	@"SHF_NOTE_NV_TKINFO"
	.tkinfo
        /*0018*/ 	.word	0x00000002
        /*0030*/ 	.string	""
        /*0030*/ 	.string	"ptxas"
        /*0030*/ 	.string	"Cuda compilation tools, release 13.0, V13.0.88"
        /*0030*/ 	.string	"Build cuda_13.0.r13.0/compiler.36424714_0"
        /*0030*/ 	.string	"-arch sm_100 -m 64 "



//--------------------- .note.nv.cuinfo           --------------------------
	.section	.note.nv.cuinfo,"",@"SHT_NOTE"
	.sectionflags	@"SHF_NOTE_NV_CUINFO"
        /*0018*/ 	.short	0x0002
        /*001a*/ 	.short	0x0064
        /*001c*/ 	.short	0x0082
	.zero		2


//--------------------- .nv.info                  --------------------------
	.section	.nv.info,"",@"SHT_CUDA_INFO"
	.align	4


	//----- nvinfo : EIATTR_REGCOUNT
	.align		4
        /*0000*/ 	.byte	0x04, 0x2f
        /*0002*/ 	.short	(.L_2 - .L_1)
	.align		4
.L_1:
        /*0004*/ 	.word	index@(_Z5doSmtPi)
        /*0008*/ 	.word	0x00000018


	//----- nvinfo : EIATTR_FRAME_SIZE
	.align		4
.L_2:
        /*000c*/ 	.byte	0x04, 0x11
        /*000e*/ 	.short	(.L_4 - .L_3)
	.align		4
.L_3:
        /*0010*/ 	.word	index@(_Z5doSmtPi)
        /*0014*/ 	.word	0x00000008


	//----- nvinfo : EIATTR_MIN_STACK_SIZE
	.align		4
.L_4:
        /*0018*/ 	.byte	0x04, 0x12
        /*001a*/ 	.short	(.L_6 - .L_5)
	.align		4
.L_5:
        /*001c*/ 	.word	index@(_Z5doSmtPi)
        /*0020*/ 	.word	0x00000008
.L_6:


//--------------------- .nv.compat                --------------------------
	.section	.nv.compat,"",@"SHT_CUDA_COMPAT_INFO"
	.align	4
        /*0000*/ 	.byte	0x02, 0x09, 0x00, 0x00, 0x02, 0x02, 0x01, 0x00, 0x02, 0x05, 0x05, 0x00, 0x03, 0x07, 0x01, 0x01
        /*0010*/ 	.byte	0x02, 0x03, 0x00, 0x00, 0x02, 0x06, 0x01, 0x00, 0x04, 0x0b, 0x08, 0x00, 0x09, 0x00, 0x00, 0x00
        /*0020*/ 	.byte	0x00, 0x00, 0x00, 0x00


//--------------------- .nv.info._Z5doSmtPi       --------------------------
	.section	.nv.info._Z5doSmtPi,"",@"SHT_CUDA_INFO"
	.sectionflags	@""
	.align	4


	//----- nvinfo : EIATTR_CUDA_API_VERSION
	.align		4
        /*0000*/ 	.byte	0x04, 0x37
        /*0002*/ 	.short	(.L_8 - .L_7)
.L_7:
        /*0004*/ 	.word	0x00000082


	//----- nvinfo : EIATTR_KPARAM_INFO
	.align		4
.L_8:
        /*0008*/ 	.byte	0x04, 0x17
        /*000a*/ 	.short	(.L_10 - .L_9)
.L_9:
        /*000c*/ 	.word	0x00000000
        /*0010*/ 	.short	0x0000
        /*0012*/ 	.short	0x0000
        /*0014*/ 	.byte	0x00, 0xf5, 0x21, 0x00


	//----- nvinfo : EIATTR_SPARSE_MMA_MASK
	.align		4
.L_10:
        /*0018*/ 	.byte	0x03, 0x50
        /*001a*/ 	.short	0x0000


	//----- nvinfo : EIATTR_MAXREG_COUNT
	.align		4
        /*001c*/ 	.byte	0x03, 0x1b
        /*001e*/ 	.short	0x00ff


	//----- nvinfo : EIATTR_EXTERNS
	.align		4
        /*0020*/ 	.byte	0x04, 0x0f
        /*0022*/ 	.short	(.L_12 - .L_11)


	//   ....[0]....
	.align		4
.L_11:
        /*0024*/ 	.word	index@(vprintf)


	//----- nvinfo : EIATTR_MERCURY_ISA_VERSION
	.align		4
.L_12:
        /*0028*/ 	.byte	0x03, 0x5f
        /*002a*/ 	.short	0x0101


	//----- nvinfo : EIATTR_VRC_CTA_INIT_COUNT
	.align		4
        /*002c*/ 	.byte	0x02, 0x4a
	.zero		1
	.zero		1


	//----- nvinfo : EIATTR_SYSCALL_OFFSETS
	.align		4
        /*0030*/ 	.byte	0x04, 0x46
        /*0032*/ 	.short	(.L_14 - .L_13)


	//   ....[0]....
.L_13:
        /*0034*/ 	.word	0x00000170


	//----- nvinfo : EIATTR_EXIT_INSTR_OFFSETS
	.align		4
.L_14:
        /*0038*/ 	.byte	0x04, 0x1c
        /*003a*/ 	.short	(.L_16 - .L_15)


	//   ....[0]....
.L_15:
        /*003c*/ 	.word	0x00000180


	//----- nvinfo : EIATTR_CBANK_PARAM_SIZE
	.align		4
.L_16:
        /*0040*/ 	.byte	0x03, 0x19
        /*0042*/ 	.short	0x0008


	//----- nvinfo : EIATTR_PARAM_CBANK
	.align		4
        /*0044*/ 	.byte	0x04, 0x0a
        /*0046*/ 	.short	(.L_18 - .L_17)
	.align		4
.L_17:
        /*0048*/ 	.word	index@(.nv.constant0._Z5doSmtPi)
        /*004c*/ 	.short	0x0380
        /*004e*/ 	.short	0x0008


	//----- nvinfo : EIATTR_SW_WAR
	.align		4
.L_18:
        /*0050*/ 	.byte	0x04, 0x36
        /*0052*/ 	.short	(.L_20 - .L_19)
.L_19:
        /*0054*/ 	.word	0x00000008
.L_20:


//--------------------- .nv.callgraph             --------------------------
	.section	.nv.callgraph,"",@"SHT_CUDA_CALLGRAPH"
	.align	4
	.sectionentsize	8
	.align		4
        /*0000*/ 	.word	0x00000000
	.align		4
        /*0004*/ 	.word	0xffffffff
	.align		4
        /*0008*/ 	.word	index@(_Z5doSmtPi)
	.align		4
        /*000c*/ 	.word	index@(vprintf)
	.align		4
        /*0010*/ 	.word	0x00000000
	.align		4
        /*0014*/ 	.word	0xfffffffe
	.align		4
        /*0018*/ 	.word	0x00000000
	.align		4
        /*001c*/ 	.word	0xfffffffd
	.align		4
        /*0020*/ 	.word	0x00000000
	.align		4
        /*0024*/ 	.word	0xfffffffc


//--------------------- .nv.constant4             --------------------------
	.section	.nv.constant4,"a",@progbits
	.align	8
	.align		8
.nv.constant4:
        /*0000*/ 	.dword	vprintf
	.align		8
        /*0008*/ 	.dword	$str


//--------------------- .text._Z5doSmtPi          --------------------------
	.section	.text._Z5doSmtPi,"ax",@progbits
	.align	128
        .global         _Z5doSmtPi
        .type           _Z5doSmtPi,@function
        .size           _Z5doSmtPi,(.L_x_2 - _Z5doSmtPi)
        .other          _Z5doSmtPi,@"STO_CUDA_ENTRY STV_DEFAULT"
_Z5doSmtPi:
.text._Z5doSmtPi:
[----:B------:R-:W0:Y:S08]  /*0000*/  LDC R1, c[0x0][0x37c] ;  /* 0x0000df00ff017b82 */ /* 0x000e300000000800 */
[----:B------:R-:W-:Y:S01]  /*0010*/  S2UR UR4, SR_CTAID.Z ;  /* 0x00000000000479c3 */ /* 0x000fe20000002700 */
[----:B------:R-:W1:Y:S01]  /*0020*/  S2R R3, SR_TID.X ;  /* 0x0000000000037919 */ /* 0x000e620000002100 */
[----:B------:R-:W2:Y:S01]  /*0030*/  LDCU UR9, c[0x0][0x2fc] ;  /* 0x00005f80ff0977ac */ /* 0x000ea20008000800 */
[----:B------:R-:W-:Y:S01]  /*0040*/  MOV R2, 0x0 ;  /* 0x0000000000027802 */ /* 0x000fe20000000f00 */
[----:B0-----:R-:W-:Y:S01]  /*0050*/  VIADD R1, R1, 0xfffffff8 ;  /* 0xfffffff801017836 */ /* 0x001fe20000000000 */
[----:B------:R-:W0:Y:S03]  /*0060*/  LDCU UR5, c[0x0][0x370] ;  /* 0x00006e00ff0577ac */ /* 0x000e260008000800 */
[----:B------:R-:W3:Y:S01]  /*0070*/  S2UR UR7, SR_CTAID.Y ;  /* 0x00000000000779c3 */ /* 0x000ee20000002600 */
[----:B------:R-:W3:Y:S07]  /*0080*/  LDCU UR6, c[0x0][0x374] ;  /* 0x00006e80ff0677ac */ /* 0x000eee0008000800 */
[----:B------:R-:W0:Y:S08]  /*0090*/  S2UR UR8, SR_CTAID.X ;  /* 0x00000000000879c3 */ /* 0x000e300000002500 */
[----:B------:R-:W1:Y:S01]  /*00a0*/  LDC R0, c[0x0][0x360] ;  /* 0x0000d800ff007b82 */ /* 0x000e620000000800 */
[----:B---3--:R-:W-:Y:S01]  /*00b0*/  UIMAD UR4, UR4, UR6, UR7 ;  /* 0x00000006040472a4 */ /* 0x008fe2000f8e0207 */
[----:B------:R-:W3:Y:S03]  /*00c0*/  LDCU.64 UR6, c[0x4][0x8] ;  /* 0x01000100ff0677ac */ /* 0x000ee60008000a00 */
[----:B0-----:R-:W-:Y:S01]  /*00d0*/  UIMAD UR4, UR4, UR5, UR8 ;  /* 0x00000005040472a4 */ /* 0x001fe2000f8e0208 */
[----:B------:R-:W0:Y:S05]  /*00e0*/  LDCU UR5, c[0x0][0x2f8] ;  /* 0x00005f00ff0577ac */ /* 0x000e2a0008000800 */
[----:B-1----:R-:W-:-:S02]  /*00f0*/  IMAD R0, R0, UR4, R3 ;  /* 0x0000000400007c24 */ /* 0x002fc4000f8e0203 */
[----:B------:R-:W1:Y:S01]  /*0100*/  LDC.64 R2, c[0x4][R2] ;  /* 0x0100000002027b82 */ /* 0x000e620000000a00 */
[----:B---3--:R-:W-:Y:S02]  /*0110*/  IMAD.U32 R4, RZ, RZ, UR6 ;  /* 0x00000006ff047e24 */ /* 0x008fe4000f8e00ff */
[----:B------:R3:W-:Y:S01]  /*0120*/  STL [R1], R0 ;  /* 0x0000000001007387 */ /* 0x0007e20000100800 */
[----:B------:R-:W-:Y:S02]  /*0130*/  MOV R5, UR7 ;  /* 0x0000000700057c02 */ /* 0x000fe40008000f00 */
[----:B0-----:R-:W-:-:S05]  /*0140*/  IADD3 R6, P0, PT, R1, UR5, RZ ;  /* 0x0000000501067c10 */ /* 0x001fca000ff1e0ff */
[----:B--2---:R-:W-:-:S08]  /*0150*/  IMAD.X R7, RZ, RZ, UR9, P0 ;  /* 0x00000009ff077e24 */ /* 0x004fd000080e06ff */
[----:B------:R-:W-:-:S07]  /*0160*/  LEPC R20, `(.L_x_0) ;  /* 0x000000001014794e */ /* 0x000fce0000000000 */
[----:B-1-3--:R-:W-:Y:S05]  /*0170*/  CALL.ABS.NOINC R2 ;  /* 0x0000000002007343 */ /* 0x00afea0003c00000 */
.L_x_0:
[----:B------:R-:W-:Y:S05]  /*0180*/  EXIT ;  /* 0x000000000000794d */ /* 0x000fea0003800000 */
.L_x_1:
[----:B------:R-:W-:-:S00]  /*0190*/  BRA `(.L_x_1) ;  /* 0xfffffffc00fc7947 */ /* 0x000fc0000383ffff */
[----:B------:R-:W-:-:S00]  /*01a0*/  NOP ;  /* 0x0000000000007918 */ /* 0x000fc00000000000 */
        /* <DEDUP_REMOVED lines=13> */
.L_x_2:


//--------------------- .nv.global.init           --------------------------
	.section	.nv.global.init,"aw",@progbits
.nv.global.init:
	.type		$str,@object
	.size		$str,(.L_0 - $str)
$str:
        /*0000*/ 	.byte	0x48, 0x65, 0x6c, 0x6c, 0x6f, 0x20, 0x77, 0x6f, 0x72, 0x6c, 0x64, 0x20, 0x66, 0x72, 0x6f, 0x6d
        /*0010*/ 	.byte	0x20, 0x25, 0x69, 0x0a, 0x00
.L_0:


//--------------------- .nv.shared.reserved.0     --------------------------
	.section	.nv.shared.reserved.0,"aw",@nobits
	.weak		__nv_reservedSMEM_offset_0_alias
	.size		__nv_reservedSMEM_offset_0_alias, 0, 64
	.other		__nv_reservedSMEM_offset_0_alias,@"STO_CUDA_RESERVED_SHARED STV_DEFAULT"
__nv_reservedSMEM_offset_0_alias:
	.zero		0
	.zero		64


//--------------------- .nv.constant0._Z5doSmtPi  --------------------------
	.section	.nv.constant0._Z5doSmtPi,"a",@progbits
	.sectionflags	@""
	.align	4
.nv.constant0._Z5doSmtPi:
	.zero		904


//--------------------- SYMBOLS --------------------------

	.type		.nv.reservedSmem.offset0,@object
	.size		.nv.reservedSmem.offset0,0x4
	.type		vprintf,@function
